//
// Generated by NVIDIA NVVM Compiler
//
// Compiler Build ID: CL-36424714
// Cuda compilation tools, release 13.0, V13.0.88
// Based on NVVM 20.0.0
//

.version 9.0
.target sm_100
.address_size 64

	// .globl	_ZN3cub18CUB_300001_SM_10006detail11EmptyKernelIvEEvv
.global .align 4 .b8 precalc_xorwow_matrix[102400];
.global .align 4 .b8 precalc_xorwow_offset_matrix[102400];
.global .align 4 .b8 mrg32k3aM1[2304];
.global .align 4 .b8 mrg32k3aM2[2304];
.global .align 4 .b8 mrg32k3aM1SubSeq[2016];
.global .align 4 .b8 mrg32k3aM2SubSeq[2016];
.global .align 4 .b8 mrg32k3aM1Seq[2304];
.global .align 4 .b8 mrg32k3aM2Seq[2304];
.const .align 8 .b8 __cr_lgamma_table[72];
.global .align 1 .b8 _ZN41_INTERNAL_d5561233_4_k_cu_5a4c86d9_2291484cuda3std3__45__cpo5beginE[1];
.global .align 1 .b8 _ZN41_INTERNAL_d5561233_4_k_cu_5a4c86d9_2291484cuda3std3__45__cpo3endE[1];
.global .align 1 .b8 _ZN41_INTERNAL_d5561233_4_k_cu_5a4c86d9_2291484cuda3std3__45__cpo6cbeginE[1];
.global .align 1 .b8 _ZN41_INTERNAL_d5561233_4_k_cu_5a4c86d9_2291484cuda3std3__45__cpo4cendE[1];
.global .align 1 .b8 _ZN41_INTERNAL_d5561233_4_k_cu_5a4c86d9_2291484cuda3std3__45__cpo6rbeginE[1];
.global .align 1 .b8 _ZN41_INTERNAL_d5561233_4_k_cu_5a4c86d9_2291484cuda3std3__45__cpo4rendE[1];
.global .align 1 .b8 _ZN41_INTERNAL_d5561233_4_k_cu_5a4c86d9_2291484cuda3std3__45__cpo7crbeginE[1];
.global .align 1 .b8 _ZN41_INTERNAL_d5561233_4_k_cu_5a4c86d9_2291484cuda3std3__45__cpo5crendE[1];
.global .align 1 .b8 _ZN41_INTERNAL_d5561233_4_k_cu_5a4c86d9_2291484cuda3std3__443_GLOBAL__N__d5561233_4_k_cu_5a4c86d9_2291486ignoreE[1];
.global .align 1 .b8 _ZN41_INTERNAL_d5561233_4_k_cu_5a4c86d9_2291484cuda3std3__419piecewise_constructE[1];
.global .align 1 .b8 _ZN41_INTERNAL_d5561233_4_k_cu_5a4c86d9_2291484cuda3std3__48in_placeE[1];
.global .align 1 .b8 _ZN41_INTERNAL_d5561233_4_k_cu_5a4c86d9_2291484cuda3std3__420unreachable_sentinelE[1];
.global .align 1 .b8 _ZN41_INTERNAL_d5561233_4_k_cu_5a4c86d9_2291484cuda3std3__47nulloptE[1];
.global .align 1 .b8 _ZN41_INTERNAL_d5561233_4_k_cu_5a4c86d9_2291484cuda3std6ranges3__45__cpo4swapE[1];
.global .align 1 .b8 _ZN41_INTERNAL_d5561233_4_k_cu_5a4c86d9_2291484cuda3std6ranges3__45__cpo9iter_moveE[1];
.global .align 1 .b8 _ZN41_INTERNAL_d5561233_4_k_cu_5a4c86d9_2291484cuda3std6ranges3__45__cpo5beginE[1];
.global .align 1 .b8 _ZN41_INTERNAL_d5561233_4_k_cu_5a4c86d9_2291484cuda3std6ranges3__45__cpo3endE[1];
.global .align 1 .b8 _ZN41_INTERNAL_d5561233_4_k_cu_5a4c86d9_2291484cuda3std6ranges3__45__cpo6cbeginE[1];
.global .align 1 .b8 _ZN41_INTERNAL_d5561233_4_k_cu_5a4c86d9_2291484cuda3std6ranges3__45__cpo4cendE[1];
.global .align 1 .b8 _ZN41_INTERNAL_d5561233_4_k_cu_5a4c86d9_2291484cuda3std6ranges3__45__cpo7advanceE[1];
.global .align 1 .b8 _ZN41_INTERNAL_d5561233_4_k_cu_5a4c86d9_2291484cuda3std6ranges3__45__cpo9iter_swapE[1];
.global .align 1 .b8 _ZN41_INTERNAL_d5561233_4_k_cu_5a4c86d9_2291484cuda3std6ranges3__45__cpo4nextE[1];
.global .align 1 .b8 _ZN41_INTERNAL_d5561233_4_k_cu_5a4c86d9_2291484cuda3std6ranges3__45__cpo4prevE[1];
.global .align 1 .b8 _ZN41_INTERNAL_d5561233_4_k_cu_5a4c86d9_2291484cuda3std6ranges3__45__cpo4dataE[1];
.global .align 1 .b8 _ZN41_INTERNAL_d5561233_4_k_cu_5a4c86d9_2291484cuda3std6ranges3__45__cpo5cdataE[1];
.global .align 1 .b8 _ZN41_INTERNAL_d5561233_4_k_cu_5a4c86d9_2291484cuda3std6ranges3__45__cpo4sizeE[1];
.global .align 1 .b8 _ZN41_INTERNAL_d5561233_4_k_cu_5a4c86d9_2291484cuda3std6ranges3__45__cpo5ssizeE[1];
.global .align 1 .b8 _ZN41_INTERNAL_d5561233_4_k_cu_5a4c86d9_2291484cuda3std6ranges3__45__cpo8distanceE[1];
.global .align 1 .b8 _ZN41_INTERNAL_d5561233_4_k_cu_5a4c86d9_2291486thrust24THRUST_300001_SM_1000_NS6system6detail10sequential3seqE[1];

.visible .entry _ZN3cub18CUB_300001_SM_10006detail11EmptyKernelIvEEvv()
{


	ret;

}


// ===== COMPILED SASS (sm_100) =====

	.target	sm_100

	.elftype	@"ET_EXEC"


//--------------------- .note.nv.tkinfo           --------------------------
	.section	.note.nv.tkinfo,"",@"SHT_NOTE"
	.sectionflags	@"SHF_NOTE_NV_TKINFO"
	.tkinfo
        /*0018*/ 	.word	0x00000002
        /*0030*/ 	.string	""
        /*0030*/ 	.string	"ptxas"
        /*0030*/ 	.string	"Cuda compilation tools, release 13.0, V13.0.88"
        /*0030*/ 	.string	"Build cuda_13.0.r13.0/compiler.36424714_0"
        /*0030*/ 	.string	"-arch sm_100 -m 64 "



//--------------------- .note.nv.cuinfo           --------------------------
	.section	.note.nv.cuinfo,"",@"SHT_NOTE"
	.sectionflags	@"SHF_NOTE_NV_CUINFO"
        /*0018*/ 	.short	0x0002
        /*001a*/ 	.short	0x0064
        /*001c*/ 	.short	0x0082
	.zero		2


//--------------------- .nv.info                  --------------------------
	.section	.nv.info,"",@"SHT_CUDA_INFO"
	.align	4


	//----- nvinfo : EIATTR_REGCOUNT
	.align		4
        /*0000*/ 	.byte	0x04, 0x2f
        /*0002*/ 	.short	(.L_39 - .L_38)
	.align		4
.L_38:
        /*0004*/ 	.word	index@(_ZN3cub18CUB_300001_SM_10006detail11EmptyKernelIvEEvv)
        /*0008*/ 	.word	0x00000004


	//----- nvinfo : EIATTR_FRAME_SIZE
	.align		4
.L_39:
        /*000c*/ 	.byte	0x04, 0x11
        /*000e*/ 	.short	(.L_41 - .L_40)
	.align		4
.L_40:
        /*0010*/ 	.word	index@(_ZN3cub18CUB_300001_SM_10006detail11EmptyKernelIvEEvv)
        /*0014*/ 	.word	0x00000000


	//----- nvinfo : EIATTR_MIN_STACK_SIZE
	.align		4
.L_41:
        /*0018*/ 	.byte	0x04, 0x12
        /*001a*/ 	.short	(.L_43 - .L_42)
	.align		4
.L_42:
        /*001c*/ 	.word	index@(_ZN3cub18CUB_300001_SM_10006detail11EmptyKernelIvEEvv)
        /*0020*/ 	.word	0x00000000
.L_43:


//--------------------- .nv.compat                --------------------------
	.section	.nv.compat,"",@"SHT_CUDA_COMPAT_INFO"
	.align	4
        /*0000*/ 	.byte	0x02, 0x09, 0x00, 0x00, 0x02, 0x02, 0x01, 0x00, 0x02, 0x05, 0x05, 0x00, 0x03, 0x07, 0x01, 0x01
        /*0010*/ 	.byte	0x02, 0x03, 0x00, 0x00, 0x02, 0x06, 0x01, 0x00, 0x04, 0x0b, 0x08, 0x00, 0x09, 0x00, 0x00, 0x00
        /*0020*/ 	.byte	0x00, 0x00, 0x00, 0x00


//--------------------- .nv.info._ZN3cub18CUB_300001_SM_10006detail11EmptyKernelIvEEvv --------------------------
	.section	.nv.info._ZN3cub18CUB_300001_SM_10006detail11EmptyKernelIvEEvv,"",@"SHT_CUDA_INFO"
	.sectionflags	@""
	.align	4


	//----- nvinfo : EIATTR_CUDA_API_VERSION
	.align		4
        /*0000*/ 	.byte	0x04, 0x37
        /*0002*/ 	.short	(.L_45 - .L_44)
.L_44:
        /*0004*/ 	.word	0x00000082


	//----- nvinfo : EIATTR_SPARSE_MMA_MASK
	.align		4
.L_45:
        /*0008*/ 	.byte	0x03, 0x50
        /*000a*/ 	.short	0x0000


	//----- nvinfo : EIATTR_MAXREG_COUNT
	.align		4
        /*000c*/ 	.byte	0x03, 0x1b
        /*000e*/ 	.short	0x00ff


	//----- nvinfo : EIATTR_MERCURY_ISA_VERSION
	.align		4
        /*0010*/ 	.byte	0x03, 0x5f
        /*0012*/ 	.short	0x0101


	//----- nvinfo : EIATTR_VRC_CTA_INIT_COUNT
	.align		4
        /*0014*/ 	.byte	0x02, 0x4a
	.zero		1
	.zero		1


	//----- nvinfo : EIATTR_EXIT_INSTR_OFFSETS
	.align		4
        /*0018*/ 	.byte	0x04, 0x1c
        /*001a*/ 	.short	(.L_47 - .L_46)


	//   ....[0]....
.L_46:
        /*001c*/ 	.word	0x00000010


	//----- nvinfo : EIATTR_SW_WAR
	.align		4
.L_47:
        /*0020*/ 	.byte	0x04, 0x36
        /*0022*/ 	.short	(.L_49 - .L_48)
.L_48:
        /*0024*/ 	.word	0x00000008
.L_49:


//--------------------- .nv.callgraph             --------------------------
	.section	.nv.callgraph,"",@"SHT_CUDA_CALLGRAPH"
	.align	4
	.sectionentsize	8
	.align		4
        /*0000*/ 	.word	0x00000000
	.align		4
        /*0004*/ 	.word	0xffffffff
	.align		4
        /*0008*/ 	.word	0x00000000
	.align		4
        /*000c*/ 	.word	0xfffffffe
	.align		4
        /*0010*/ 	.word	0x00000000
	.align		4
        /*0014*/ 	.word	0xfffffffd
	.align		4
        /*0018*/ 	.word	0x00000000
	.align		4
        /*001c*/ 	.word	0xfffffffc


//--------------------- .nv.constant4             --------------------------
	.section	.nv.constant4,"a",@progbits
	.align	8
	.align		8
.nv.constant4:
        /*0000*/ 	.dword	precalc_xorwow_matrix
	.align		8
        /*0008*/ 	.dword	precalc_xorwow_offset_matrix
	.align		8
        /*0010*/ 	.dword	mrg32k3aM1
	.align		8
        /*0018*/ 	.dword	mrg32k3aM2
	.align		8
        /*0020*/ 	.dword	mrg32k3aM1SubSeq
	.align		8
        /*0028*/ 	.dword	mrg32k3aM2SubSeq
	.align		8
        /*0030*/ 	.dword	mrg32k3aM1Seq
	.align		8
        /*0038*/ 	.dword	mrg32k3aM2Seq
	.align		8
        /*0040*/ 	.dword	_ZN41_INTERNAL_d5561233_4_k_cu_5a4c86d9_2294124cuda3std3__45__cpo5beginE
	.align		8
        /*0048*/ 	.dword	_ZN41_INTERNAL_d5561233_4_k_cu_5a4c86d9_2294124cuda3std3__45__cpo3endE
	.align		8
        /*0050*/ 	.dword	_ZN41_INTERNAL_d5561233_4_k_cu_5a4c86d9_2294124cuda3std3__45__cpo6cbeginE
	.align		8
        /*0058*/ 	.dword	_ZN41_INTERNAL_d5561233_4_k_cu_5a4c86d9_2294124cuda3std3__45__cpo4cendE
	.align		8
        /*0060*/ 	.dword	_ZN41_INTERNAL_d5561233_4_k_cu_5a4c86d9_2294124cuda3std3__45__cpo6rbeginE
	.align		8
        /*0068*/ 	.dword	_ZN41_INTERNAL_d5561233_4_k_cu_5a4c86d9_2294124cuda3std3__45__cpo4rendE
	.align		8
        /*0070*/ 	.dword	_ZN41_INTERNAL_d5561233_4_k_cu_5a4c86d9_2294124cuda3std3__45__cpo7crbeginE
	.align		8
        /*0078*/ 	.dword	_ZN41_INTERNAL_d5561233_4_k_cu_5a4c86d9_2294124cuda3std3__45__cpo5crendE
	.align		8
        /*0080*/ 	.dword	_ZN41_INTERNAL_d5561233_4_k_cu_5a4c86d9_2294124cuda3std3__443_GLOBAL__N__d5561233_4_k_cu_5a4c86d9_2294126ignoreE
	.align		8
        /*0088*/ 	.dword	_ZN41_INTERNAL_d5561233_4_k_cu_5a4c86d9_2294124cuda3std3__419piecewise_constructE
	.align		8
        /*0090*/ 	.dword	_ZN41_INTERNAL_d5561233_4_k_cu_5a4c86d9_2294124cuda3std3__48in_placeE
	.align		8
        /*0098*/ 	.dword	_ZN41_INTERNAL_d5561233_4_k_cu_5a4c86d9_2294124cuda3std3__420unreachable_sentinelE
	.align		8
        /*00a0*/ 	.dword	_ZN41_INTERNAL_d5561233_4_k_cu_5a4c86d9_2294124cuda3std3__47nulloptE
	.align		8
        /*00a8*/ 	.dword	_ZN41_INTERNAL_d5561233_4_k_cu_5a4c86d9_2294124cuda3std6ranges3__45__cpo4swapE
	.align		8
        /*00b0*/ 	.dword	_ZN41_INTERNAL_d5561233_4_k_cu_5a4c86d9_2294124cuda3std6ranges3__45__cpo9iter_moveE
	.align		8
        /*00b8*/ 	.dword	_ZN41_INTERNAL_d5561233_4_k_cu_5a4c86d9_2294124cuda3std6ranges3__45__cpo5beginE
	.align		8
        /*00c0*/ 	.dword	_ZN41_INTERNAL_d5561233_4_k_cu_5a4c86d9_2294124cuda3std6ranges3__45__cpo3endE
	.align		8
        /*00c8*/ 	.dword	_ZN41_INTERNAL_d5561233_4_k_cu_5a4c86d9_2294124cuda3std6ranges3__45__cpo6cbeginE
	.align		8
        /*00d0*/ 	.dword	_ZN41_INTERNAL_d5561233_4_k_cu_5a4c86d9_2294124cuda3std6ranges3__45__cpo4cendE
	.align		8
        /*00d8*/ 	.dword	_ZN41_INTERNAL_d5561233_4_k_cu_5a4c86d9_2294124cuda3std6ranges3__45__cpo7advanceE
	.align		8
        /*00e0*/ 	.dword	_ZN41_INTERNAL_d5561233_4_k_cu_5a4c86d9_2294124cuda3std6ranges3__45__cpo9iter_swapE
	.align		8
        /*00e8*/ 	.dword	_ZN41_INTERNAL_d5561233_4_k_cu_5a4c86d9_2294124cuda3std6ranges3__45__cpo4nextE
	.align		8
        /*00f0*/ 	.dword	_ZN41_INTERNAL_d5561233_4_k_cu_5a4c86d9_2294124cuda3std6ranges3__45__cpo4prevE
	.align		8
        /*00f8*/ 	.dword	_ZN41_INTERNAL_d5561233_4_k_cu_5a4c86d9_2294124cuda3std6ranges3__45__cpo4dataE
	.align		8
        /*0100*/ 	.dword	_ZN41_INTERNAL_d5561233_4_k_cu_5a4c86d9_2294124cuda3std6ranges3__45__cpo5cdataE
	.align		8
        /*0108*/ 	.dword	_ZN41_INTERNAL_d5561233_4_k_cu_5a4c86d9_2294124cuda3std6ranges3__45__cpo4sizeE
	.align		8
        /*0110*/ 	.dword	_ZN41_INTERNAL_d5561233_4_k_cu_5a4c86d9_2294124cuda3std6ranges3__45__cpo5ssizeE
	.align		8
        /*0118*/ 	.dword	_ZN41_INTERNAL_d5561233_4_k_cu_5a4c86d9_2294124cuda3std6ranges3__45__cpo8distanceE
	.align		8
        /*0120*/ 	.dword	_ZN41_INTERNAL_d5561233_4_k_cu_5a4c86d9_2294126thrust24THRUST_300001_SM_1000_NS6system6detail10sequential3seqE


//--------------------- .nv.constant3             --------------------------
	.section	.nv.constant3,"a",@progbits
	.align	8
.nv.constant3:
	.type		__cr_lgamma_table,@object
	.size		__cr_lgamma_table,(.L_8 - __cr_lgamma_table)
__cr_lgamma_table:
        /*0000*/ 	.byte	0x00, 0x00, 0x00, 0x00, 0x00, 0x00, 0x00, 0x00, 0x00, 0x00, 0x00, 0x00, 0x00, 0x00, 0x00, 0x00
        /*0010*/ 	.byte	0xef, 0x39, 0xfa, 0xfe, 0x42, 0x2e, 0xe6, 0x3f, 0x02, 0x20, 0x2a, 0xfa, 0x0b, 0xab, 0xfc, 0x3f
        /*0020*/ 	.byte	0xf9, 0x2c, 0x92, 0x7c, 0xa7, 0x6c, 0x09, 0x40, 0xc9, 0x79, 0x44, 0x3c, 0x64, 0x26, 0x13, 0x40
        /*0030*/ 	.byte	0xca, 0x01, 0xcf, 0x3a, 0x27, 0x51, 0x1a, 0x40, 0x30, 0xcc, 0x2d, 0xf3, 0xe1, 0x0c, 0x21, 0x40
        /*0040*/ 	.byte	0x0d, 0xb7, 0xfc, 0x82, 0x8e, 0x35, 0x25, 0x40
.L_8:


//--------------------- .text._ZN3cub18CUB_300001_SM_10006detail11EmptyKernelIvEEvv --------------------------
	.section	.text._ZN3cub18CUB_300001_SM_10006detail11EmptyKernelIvEEvv,"ax",@progbits
	.align	128
        .global         _ZN3cub18CUB_300001_SM_10006detail11EmptyKernelIvEEvv
        .type           _ZN3cub18CUB_300001_SM_10006detail11EmptyKernelIvEEvv,@function
        .size           _ZN3cub18CUB_300001_SM_10006detail11EmptyKernelIvEEvv,(.L_x_1 - _ZN3cub18CUB_300001_SM_10006detail11EmptyKernelIvEEvv)
        .other          _ZN3cub18CUB_300001_SM_10006detail11EmptyKernelIvEEvv,@"STO_CUDA_ENTRY STV_DEFAULT"
_ZN3cub18CUB_300001_SM_10006detail11EmptyKernelIvEEvv:
.text._ZN3cub18CUB_300001_SM_10006detail11EmptyKernelIvEEvv:
[----:B------:R-:W-:Y:S01]  /*0000*/  LDC R1, c[0x0][0x37c] ;  /* 0x0000df00ff017b82 */ /* 0x000fe20000000800 */
[----:B------:R-:W-:Y:S05]  /*0010*/  EXIT ;  /* 0x000000000000794d */ /* 0x000fea0003800000 */
.L_x_0:
[----:B------:R-:W-:-:S00]  /*0020*/  BRA `(.L_x_0) ;  /* 0xfffffffc00fc7947 */ /* 0x000fc0000383ffff */
[----:B------:R-:W-:-:S00]  /*0030*/  NOP ;  /* 0x0000000000007918 */ /* 0x000fc00000000000 */
        /* <DEDUP_REMOVED lines=12> */
.L_x_1:


//--------------------- .nv.global.init           --------------------------
	.section	.nv.global.init,"aw",@progbits
	.align	4
.nv.global.init:
	.type		mrg32k3aM1SubSeq,@object
	.size		mrg32k3aM1SubSeq,(mrg32k3aM2SubSeq - mrg32k3aM1SubSeq)
mrg32k3aM1SubSeq:
        /*0000*/ 	.byte	0x0b, 0xcc, 0xee, 0x04, 0x73, 0x29, 0x8b, 0x6f, 0xf6, 0x53, 0x03, 0xf6, 0x23, 0xf6, 0xea, 0xda
        /* <DEDUP_REMOVED lines=125> */
	.type		mrg32k3aM2SubSeq,@object
	.size		mrg32k3aM2SubSeq,(mrg32k3aM1 - mrg32k3aM2SubSeq)
mrg32k3aM2SubSeq:
        /* <DEDUP_REMOVED lines=126> */
	.type		mrg32k3aM1,@object
	.size		mrg32k3aM1,(mrg32k3aM1Seq - mrg32k3aM1)
mrg32k3aM1:
        /* <DEDUP_REMOVED lines=144> */
	.type		mrg32k3aM1Seq,@object
	.size		mrg32k3aM1Seq,(mrg32k3aM2 - mrg32k3aM1Seq)
mrg32k3aM1Seq:
        /* <DEDUP_REMOVED lines=144> */
	.type		mrg32k3aM2,@object
	.size		mrg32k3aM2,(mrg32k3aM2Seq - mrg32k3aM2)
mrg32k3aM2:
        /* <DEDUP_REMOVED lines=144> */
	.type		mrg32k3aM2Seq,@object
	.size		mrg32k3aM2Seq,(precalc_xorwow_matrix - mrg32k3aM2Seq)
mrg32k3aM2Seq:
        /* <DEDUP_REMOVED lines=144> */
	.type		precalc_xorwow_matrix,@object
	.size		precalc_xorwow_matrix,(precalc_xorwow_offset_matrix - precalc_xorwow_matrix)
precalc_xorwow_matrix:
        /* <DEDUP_REMOVED lines=6400> */
	.type		precalc_xorwow_offset_matrix,@object
	.size		precalc_xorwow_offset_matrix,(.L_1 - precalc_xorwow_offset_matrix)
precalc_xorwow_offset_matrix:
        /* <DEDUP_REMOVED lines=6400> */
.L_1:


//--------------------- .nv.shared.reserved.0     --------------------------
	.section	.nv.shared.reserved.0,"aw",@nobits
	.weak		__nv_reservedSMEM_offset_0_alias
	.size		__nv_reservedSMEM_offset_0_alias, 0, 64
	.other		__nv_reservedSMEM_offset_0_alias,@"STO_CUDA_RESERVED_SHARED STV_DEFAULT"
__nv_reservedSMEM_offset_0_alias:
	.zero		0
	.zero		64


//--------------------- .nv.global                --------------------------
	.section	.nv.global,"aw",@nobits
.nv.global:
	.type		_ZN41_INTERNAL_d5561233_4_k_cu_5a4c86d9_2294124cuda3std3__443_GLOBAL__N__d5561233_4_k_cu_5a4c86d9_2294126ignoreE,@object
	.size		_ZN41_INTERNAL_d5561233_4_k_cu_5a4c86d9_2294124cuda3std3__443_GLOBAL__N__d5561233_4_k_cu_5a4c86d9_2294126ignoreE,(_ZN41_INTERNAL_d5561233_4_k_cu_5a4c86d9_2294124cuda3std6ranges3__45__cpo5cdataE - _ZN41_INTERNAL_d5561233_4_k_cu_5a4c86d9_2294124cuda3std3__443_GLOBAL__N__d5561233_4_k_cu_5a4c86d9_2294126ignoreE)
_ZN41_INTERNAL_d5561233_4_k_cu_5a4c86d9_2294124cuda3std3__443_GLOBAL__N__d5561233_4_k_cu_5a4c86d9_2294126ignoreE:
	.zero		1
	.type		_ZN41_INTERNAL_d5561233_4_k_cu_5a4c86d9_2294124cuda3std6ranges3__45__cpo5cdataE,@object
	.size		_ZN41_INTERNAL_d5561233_4_k_cu_5a4c86d9_2294124cuda3std6ranges3__45__cpo5cdataE,(_ZN41_INTERNAL_d5561233_4_k_cu_5a4c86d9_2294124cuda3std3__45__cpo5beginE - _ZN41_INTERNAL_d5561233_4_k_cu_5a4c86d9_2294124cuda3std6ranges3__45__cpo5cdataE)
_ZN41_INTERNAL_d5561233_4_k_cu_5a4c86d9_2294124cuda3std6ranges3__45__cpo5cdataE:
	.zero		1
	.type		_ZN41_INTERNAL_d5561233_4_k_cu_5a4c86d9_2294124cuda3std3__45__cpo5beginE,@object
	.size		_ZN41_INTERNAL_d5561233_4_k_cu_5a4c86d9_2294124cuda3std3__45__cpo5beginE,(_ZN41_INTERNAL_d5561233_4_k_cu_5a4c86d9_2294124cuda3std6ranges3__45__cpo3endE - _ZN41_INTERNAL_d5561233_4_k_cu_5a4c86d9_2294124cuda3std3__45__cpo5beginE)
_ZN41_INTERNAL_d5561233_4_k_cu_5a4c86d9_2294124cuda3std3__45__cpo5beginE:
	.zero		1
	.type		_ZN41_INTERNAL_d5561233_4_k_cu_5a4c86d9_2294124cuda3std6ranges3__45__cpo3endE,@object
	.size		_ZN41_INTERNAL_d5561233_4_k_cu_5a4c86d9_2294124cuda3std6ranges3__45__cpo3endE,(_ZN41_INTERNAL_d5561233_4_k_cu_5a4c86d9_2294124cuda3std3__47nulloptE - _ZN41_INTERNAL_d5561233_4_k_cu_5a4c86d9_2294124cuda3std6ranges3__45__cpo3endE)
_ZN41_INTERNAL_d5561233_4_k_cu_5a4c86d9_2294124cuda3std6ranges3__45__cpo3endE:
	.zero		1
	.type		_ZN41_INTERNAL_d5561233_4_k_cu_5a4c86d9_2294124cuda3std3__47nulloptE,@object
	.size		_ZN41_INTERNAL_d5561233_4_k_cu_5a4c86d9_2294124cuda3std3__47nulloptE,(_ZN41_INTERNAL_d5561233_4_k_cu_5a4c86d9_2294126thrust24THRUST_300001_SM_1000_NS6system6detail10sequential3seqE - _ZN41_INTERNAL_d5561233_4_k_cu_5a4c86d9_2294124cuda3std3__47nulloptE)
_ZN41_INTERNAL_d5561233_4_k_cu_5a4c86d9_2294124cuda3std3__47nulloptE:
	.zero		1
	.type		_ZN41_INTERNAL_d5561233_4_k_cu_5a4c86d9_2294126thrust24THRUST_300001_SM_1000_NS6system6detail10sequential3seqE,@object
	.size		_ZN41_INTERNAL_d5561233_4_k_cu_5a4c86d9_2294126thrust24THRUST_300001_SM_1000_NS6system6detail10sequential3seqE,(_ZN41_INTERNAL_d5561233_4_k_cu_5a4c86d9_2294124cuda3std3__45__cpo6rbeginE - _ZN41_INTERNAL_d5561233_4_k_cu_5a4c86d9_2294126thrust24THRUST_300001_SM_1000_NS6system6detail10sequential3seqE)
_ZN41_INTERNAL_d5561233_4_k_cu_5a4c86d9_2294126thrust24THRUST_300001_SM_1000_NS6system6detail10sequential3seqE:
	.zero		1
	.type		_ZN41_INTERNAL_d5561233_4_k_cu_5a4c86d9_2294124cuda3std3__45__cpo6rbeginE,@object
	.size		_ZN41_INTERNAL_d5561233_4_k_cu_5a4c86d9_2294124cuda3std3__45__cpo6rbeginE,(_ZN41_INTERNAL_d5561233_4_k_cu_5a4c86d9_2294124cuda3std6ranges3__45__cpo9iter_swapE - _ZN41_INTERNAL_d5561233_4_k_cu_5a4c86d9_2294124cuda3std3__45__cpo6rbeginE)
_ZN41_INTERNAL_d5561233_4_k_cu_5a4c86d9_2294124cuda3std3__45__cpo6rbeginE:
	.zero		1
	.type		_ZN41_INTERNAL_d5561233_4_k_cu_5a4c86d9_2294124cuda3std6ranges3__45__cpo9iter_swapE,@object
	.size		_ZN41_INTERNAL_d5561233_4_k_cu_5a4c86d9_2294124cuda3std6ranges3__45__cpo9iter_swapE,(_ZN41_INTERNAL_d5561233_4_k_cu_5a4c86d9_2294124cuda3std3__48in_placeE - _ZN41_INTERNAL_d5561233_4_k_cu_5a4c86d9_2294124cuda3std6ranges3__45__cpo9iter_swapE)
_ZN41_INTERNAL_d5561233_4_k_cu_5a4c86d9_2294124cuda3std6ranges3__45__cpo9iter_swapE:
	.zero		1
	.type		_ZN41_INTERNAL_d5561233_4_k_cu_5a4c86d9_2294124cuda3std3__48in_placeE,@object
	.size		_ZN41_INTERNAL_d5561233_4_k_cu_5a4c86d9_2294124cuda3std3__48in_placeE,(_ZN41_INTERNAL_d5561233_4_k_cu_5a4c86d9_2294124cuda3std6ranges3__45__cpo5ssizeE - _ZN41_INTERNAL_d5561233_4_k_cu_5a4c86d9_2294124cuda3std3__48in_placeE)
_ZN41_INTERNAL_d5561233_4_k_cu_5a4c86d9_2294124cuda3std3__48in_placeE:
	.zero		1
	.type		_ZN41_INTERNAL_d5561233_4_k_cu_5a4c86d9_2294124cuda3std6ranges3__45__cpo5ssizeE,@object
	.size		_ZN41_INTERNAL_d5561233_4_k_cu_5a4c86d9_2294124cuda3std6ranges3__45__cpo5ssizeE,(_ZN41_INTERNAL_d5561233_4_k_cu_5a4c86d9_2294124cuda3std3__45__cpo6cbeginE - _ZN41_INTERNAL_d5561233_4_k_cu_5a4c86d9_2294124cuda3std6ranges3__45__cpo5ssizeE)
_ZN41_INTERNAL_d5561233_4_k_cu_5a4c86d9_2294124cuda3std6ranges3__45__cpo5ssizeE:
	.zero		1
	.type		_ZN41_INTERNAL_d5561233_4_k_cu_5a4c86d9_2294124cuda3std3__45__cpo6cbeginE,@object
	.size		_ZN41_INTERNAL_d5561233_4_k_cu_5a4c86d9_2294124cuda3std3__45__cpo6cbeginE,(_ZN41_INTERNAL_d5561233_4_k_cu_5a4c86d9_2294124cuda3std6ranges3__45__cpo4cendE - _ZN41_INTERNAL_d5561233_4_k_cu_5a4c86d9_2294124cuda3std3__45__cpo6cbeginE)
_ZN41_INTERNAL_d5561233_4_k_cu_5a4c86d9_2294124cuda3std3__45__cpo6cbeginE:
	.zero		1
	.type		_ZN41_INTERNAL_d5561233_4_k_cu_5a4c86d9_2294124cuda3std6ranges3__45__cpo4cendE,@object
	.size		_ZN41_INTERNAL_d5561233_4_k_cu_5a4c86d9_2294124cuda3std6ranges3__45__cpo4cendE,(_ZN41_INTERNAL_d5561233_4_k_cu_5a4c86d9_2294124cuda3std3__45__cpo7crbeginE - _ZN41_INTERNAL_d5561233_4_k_cu_5a4c86d9_2294124cuda3std6ranges3__45__cpo4cendE)
_ZN41_INTERNAL_d5561233_4_k_cu_5a4c86d9_2294124cuda3std6ranges3__45__cpo4cendE:
	.zero		1
	.type		_ZN41_INTERNAL_d5561233_4_k_cu_5a4c86d9_2294124cuda3std3__45__cpo7crbeginE,@object
	.size		_ZN41_INTERNAL_d5561233_4_k_cu_5a4c86d9_2294124cuda3std3__45__cpo7crbeginE,(_ZN41_INTERNAL_d5561233_4_k_cu_5a4c86d9_2294124cuda3std6ranges3__45__cpo4prevE - _ZN41_INTERNAL_d5561233_4_k_cu_5a4c86d9_2294124cuda3std3__45__cpo7crbeginE)
_ZN41_INTERNAL_d5561233_4_k_cu_5a4c86d9_2294124cuda3std3__45__cpo7crbeginE:
	.zero		1
	.type		_ZN41_INTERNAL_d5561233_4_k_cu_5a4c86d9_2294124cuda3std6ranges3__45__cpo4prevE,@object
	.size		_ZN41_INTERNAL_d5561233_4_k_cu_5a4c86d9_2294124cuda3std6ranges3__45__cpo4prevE,(_ZN41_INTERNAL_d5561233_4_k_cu_5a4c86d9_2294124cuda3std6ranges3__45__cpo9iter_moveE - _ZN41_INTERNAL_d5561233_4_k_cu_5a4c86d9_2294124cuda3std6ranges3__45__cpo4prevE)
_ZN41_INTERNAL_d5561233_4_k_cu_5a4c86d9_2294124cuda3std6ranges3__45__cpo4prevE:
	.zero		1
	.type		_ZN41_INTERNAL_d5561233_4_k_cu_5a4c86d9_2294124cuda3std6ranges3__45__cpo9iter_moveE,@object
	.size		_ZN41_INTERNAL_d5561233_4_k_cu_5a4c86d9_2294124cuda3std6ranges3__45__cpo9iter_moveE,(_ZN41_INTERNAL_d5561233_4_k_cu_5a4c86d9_2294124cuda3std3__420unreachable_sentinelE - _ZN41_INTERNAL_d5561233_4_k_cu_5a4c86d9_2294124cuda3std6ranges3__45__cpo9iter_moveE)
_ZN41_INTERNAL_d5561233_4_k_cu_5a4c86d9_2294124cuda3std6ranges3__45__cpo9iter_moveE:
	.zero		1
	.type		_ZN41_INTERNAL_d5561233_4_k_cu_5a4c86d9_2294124cuda3std3__420unreachable_sentinelE,@object
	.size		_ZN41_INTERNAL_d5561233_4_k_cu_5a4c86d9_2294124cuda3std3__420unreachable_sentinelE,(_ZN41_INTERNAL_d5561233_4_k_cu_5a4c86d9_2294124cuda3std6ranges3__45__cpo8distanceE - _ZN41_INTERNAL_d5561233_4_k_cu_5a4c86d9_2294124cuda3std3__420unreachable_sentinelE)
_ZN41_INTERNAL_d5561233_4_k_cu_5a4c86d9_2294124cuda3std3__420unreachable_sentinelE:
	.zero		1
	.type		_ZN41_INTERNAL_d5561233_4_k_cu_5a4c86d9_2294124cuda3std6ranges3__45__cpo8distanceE,@object
	.size		_ZN41_INTERNAL_d5561233_4_k_cu_5a4c86d9_2294124cuda3std6ranges3__45__cpo8distanceE,(_ZN41_INTERNAL_d5561233_4_k_cu_5a4c86d9_2294124cuda3std3__45__cpo4cendE - _ZN41_INTERNAL_d5561233_4_k_cu_5a4c86d9_2294124cuda3std6ranges3__45__cpo8distanceE)
_ZN41_INTERNAL_d5561233_4_k_cu_5a4c86d9_2294124cuda3std6ranges3__45__cpo8distanceE:
	.zero		1
	.type		_ZN41_INTERNAL_d5561233_4_k_cu_5a4c86d9_2294124cuda3std3__45__cpo4cendE,@object
	.size		_ZN41_INTERNAL_d5561233_4_k_cu_5a4c86d9_2294124cuda3std3__45__cpo4cendE,(_ZN41_INTERNAL_d5561233_4_k_cu_5a4c86d9_2294124cuda3std6ranges3__45__cpo7advanceE - _ZN41_INTERNAL_d5561233_4_k_cu_5a4c86d9_2294124cuda3std3__45__cpo4cendE)
_ZN41_INTERNAL_d5561233_4_k_cu_5a4c86d9_2294124cuda3std3__45__cpo4cendE:
	.zero		1
	.type		_ZN41_INTERNAL_d5561233_4_k_cu_5a4c86d9_2294124cuda3std6ranges3__45__cpo7advanceE,@object
	.size		_ZN41_INTERNAL_d5561233_4_k_cu_5a4c86d9_2294124cuda3std6ranges3__45__cpo7advanceE,(_ZN41_INTERNAL_d5561233_4_k_cu_5a4c86d9_2294124cuda3std3__45__cpo5crendE - _ZN41_INTERNAL_d5561233_4_k_cu_5a4c86d9_2294124cuda3std6ranges3__45__cpo7advanceE)
_ZN41_INTERNAL_d5561233_4_k_cu_5a4c86d9_2294124cuda3std6ranges3__45__cpo7advanceE:
	.zero		1
	.type		_ZN41_INTERNAL_d5561233_4_k_cu_5a4c86d9_2294124cuda3std3__45__cpo5crendE,@object
	.size		_ZN41_INTERNAL_d5561233_4_k_cu_5a4c86d9_2294124cuda3std3__45__cpo5crendE,(_ZN41_INTERNAL_d5561233_4_k_cu_5a4c86d9_2294124cuda3std6ranges3__45__cpo4dataE - _ZN41_INTERNAL_d5561233_4_k_cu_5a4c86d9_2294124cuda3std3__45__cpo5crendE)
_ZN41_INTERNAL_d5561233_4_k_cu_5a4c86d9_2294124cuda3std3__45__cpo5crendE:
	.zero		1
	.type		_ZN41_INTERNAL_d5561233_4_k_cu_5a4c86d9_2294124cuda3std6ranges3__45__cpo4dataE,@object
	.size		_ZN41_INTERNAL_d5561233_4_k_cu_5a4c86d9_2294124cuda3std6ranges3__45__cpo4dataE,(_ZN41_INTERNAL_d5561233_4_k_cu_5a4c86d9_2294124cuda3std6ranges3__45__cpo5beginE - _ZN41_INTERNAL_d5561233_4_k_cu_5a4c86d9_2294124cuda3std6ranges3__45__cpo4dataE)
_ZN41_INTERNAL_d5561233_4_k_cu_5a4c86d9_2294124cuda3std6ranges3__45__cpo4dataE:
	.zero		1
	.type		_ZN41_INTERNAL_d5561233_4_k_cu_5a4c86d9_2294124cuda3std6ranges3__45__cpo5beginE,@object
	.size		_ZN41_INTERNAL_d5561233_4_k_cu_5a4c86d9_2294124cuda3std6ranges3__45__cpo5beginE,(_ZN41_INTERNAL_d5561233_4_k_cu_5a4c86d9_2294124cuda3std3__419piecewise_constructE - _ZN41_INTERNAL_d5561233_4_k_cu_5a4c86d9_2294124cuda3std6ranges3__45__cpo5beginE)
_ZN41_INTERNAL_d5561233_4_k_cu_5a4c86d9_2294124cuda3std6ranges3__45__cpo5beginE:
	.zero		1
	.type		_ZN41_INTERNAL_d5561233_4_k_cu_5a4c86d9_2294124cuda3std3__419piecewise_constructE,@object
	.size		_ZN41_INTERNAL_d5561233_4_k_cu_5a4c86d9_2294124cuda3std3__419piecewise_constructE,(_ZN41_INTERNAL_d5561233_4_k_cu_5a4c86d9_2294124cuda3std6ranges3__45__cpo4sizeE - _ZN41_INTERNAL_d5561233_4_k_cu_5a4c86d9_2294124cuda3std3__419piecewise_constructE)
_ZN41_INTERNAL_d5561233_4_k_cu_5a4c86d9_2294124cuda3std3__419piecewise_constructE:
	.zero		1
	.type		_ZN41_INTERNAL_d5561233_4_k_cu_5a4c86d9_2294124cuda3std6ranges3__45__cpo4sizeE,@object
	.size		_ZN41_INTERNAL_d5561233_4_k_cu_5a4c86d9_2294124cuda3std6ranges3__45__cpo4sizeE,(_ZN41_INTERNAL_d5561233_4_k_cu_5a4c86d9_2294124cuda3std3__45__cpo3endE - _ZN41_INTERNAL_d5561233_4_k_cu_5a4c86d9_2294124cuda3std6ranges3__45__cpo4sizeE)
_ZN41_INTERNAL_d5561233_4_k_cu_5a4c86d9_2294124cuda3std6ranges3__45__cpo4sizeE:
	.zero		1
	.type		_ZN41_INTERNAL_d5561233_4_k_cu_5a4c86d9_2294124cuda3std3__45__cpo3endE,@object
	.size		_ZN41_INTERNAL_d5561233_4_k_cu_5a4c86d9_2294124cuda3std3__45__cpo3endE,(_ZN41_INTERNAL_d5561233_4_k_cu_5a4c86d9_2294124cuda3std6ranges3__45__cpo6cbeginE - _ZN41_INTERNAL_d5561233_4_k_cu_5a4c86d9_2294124cuda3std3__45__cpo3endE)
_ZN41_INTERNAL_d5561233_4_k_cu_5a4c86d9_2294124cuda3std3__45__cpo3endE:
	.zero		1
	.type		_ZN41_INTERNAL_d5561233_4_k_cu_5a4c86d9_2294124cuda3std6ranges3__45__cpo6cbeginE,@object
	.size		_ZN41_INTERNAL_d5561233_4_k_cu_5a4c86d9_2294124cuda3std6ranges3__45__cpo6cbeginE,(_ZN41_INTERNAL_d5561233_4_k_cu_5a4c86d9_2294124cuda3std3__45__cpo4rendE - _ZN41_INTERNAL_d5561233_4_k_cu_5a4c86d9_2294124cuda3std6ranges3__45__cpo6cbeginE)
_ZN41_INTERNAL_d5561233_4_k_cu_5a4c86d9_2294124cuda3std6ranges3__45__cpo6cbeginE:
	.zero		1
	.type		_ZN41_INTERNAL_d5561233_4_k_cu_5a4c86d9_2294124cuda3std3__45__cpo4rendE,@object
	.size		_ZN41_INTERNAL_d5561233_4_k_cu_5a4c86d9_2294124cuda3std3__45__cpo4rendE,(_ZN41_INTERNAL_d5561233_4_k_cu_5a4c86d9_2294124cuda3std6ranges3__45__cpo4nextE - _ZN41_INTERNAL_d5561233_4_k_cu_5a4c86d9_2294124cuda3std3__45__cpo4rendE)
_ZN41_INTERNAL_d5561233_4_k_cu_5a4c86d9_2294124cuda3std3__45__cpo4rendE:
	.zero		1
	.type		_ZN41_INTERNAL_d5561233_4_k_cu_5a4c86d9_2294124cuda3std6ranges3__45__cpo4nextE,@object
	.size		_ZN41_INTERNAL_d5561233_4_k_cu_5a4c86d9_2294124cuda3std6ranges3__45__cpo4nextE,(_ZN41_INTERNAL_d5561233_4_k_cu_5a4c86d9_2294124cuda3std6ranges3__45__cpo4swapE - _ZN41_INTERNAL_d5561233_4_k_cu_5a4c86d9_2294124cuda3std6ranges3__45__cpo4nextE)
_ZN41_INTERNAL_d5561233_4_k_cu_5a4c86d9_2294124cuda3std6ranges3__45__cpo4nextE:
	.zero		1
	.type		_ZN41_INTERNAL_d5561233_4_k_cu_5a4c86d9_2294124cuda3std6ranges3__45__cpo4swapE,@object
	.size		_ZN41_INTERNAL_d5561233_4_k_cu_5a4c86d9_2294124cuda3std6ranges3__45__cpo4swapE,(.L_22 - _ZN41_INTERNAL_d5561233_4_k_cu_5a4c86d9_2294124cuda3std6ranges3__45__cpo4swapE)
_ZN41_INTERNAL_d5561233_4_k_cu_5a4c86d9_2294124cuda3std6ranges3__45__cpo4swapE:
	.zero		1
.L_22:


//--------------------- .nv.constant0._ZN3cub18CUB_300001_SM_10006detail11EmptyKernelIvEEvv --------------------------
	.section	.nv.constant0._ZN3cub18CUB_300001_SM_10006detail11EmptyKernelIvEEvv,"a",@progbits
	.sectionflags	@""
	.align	4
.nv.constant0._ZN3cub18CUB_300001_SM_10006detail11EmptyKernelIvEEvv:
	.zero		896


//--------------------- SYMBOLS --------------------------

	.type		.nv.reservedSmem.offset0,@object
	.size		.nv.reservedSmem.offset0,0x4
